//
// Generated by NVIDIA NVVM Compiler
//
// Compiler Build ID: CL-36424714
// Cuda compilation tools, release 13.0, V13.0.88
// Based on NVVM 20.0.0
//

.version 9.0
.target sm_100
.address_size 64

	// .globl	_Z10reduce_addPfS_i

.visible .entry _Z10reduce_addPfS_i(
	.param .u64 .ptr .align 1 _Z10reduce_addPfS_i_param_0,
	.param .u64 .ptr .align 1 _Z10reduce_addPfS_i_param_1,
	.param .u32 _Z10reduce_addPfS_i_param_2
)
{
	.reg .pred 	%p<2>;
	.reg .b32 	%r<6>;
	.reg .b32 	%f<4>;
	.reg .b64 	%rd<8>;

	ld.param.u64 	%rd1, [_Z10reduce_addPfS_i_param_0];
	ld.param.u64 	%rd2, [_Z10reduce_addPfS_i_param_1];
	ld.param.u32 	%r2, [_Z10reduce_addPfS_i_param_2];
	mov.u32 	%r3, %ctaid.x;
	mov.u32 	%r4, %ntid.x;
	mov.u32 	%r5, %tid.x;
	mad.lo.s32 	%r1, %r3, %r4, %r5;
	setp.ge.s32 	%p1, %r1, %r2;
	@%p1 bra 	$L__BB0_2;
	cvta.to.global.u64 	%rd3, %rd2;
	cvta.to.global.u64 	%rd4, %rd1;
	mul.wide.s32 	%rd5, %r1, 4;
	add.s64 	%rd6, %rd3, %rd5;
	ld.global.f32 	%f1, [%rd6];
	add.s64 	%rd7, %rd4, %rd5;
	ld.global.f32 	%f2, [%rd7];
	add.f32 	%f3, %f1, %f2;
	st.global.f32 	[%rd7], %f3;
$L__BB0_2:
	ret;

}
	// .globl	_Z16gpu_sleep_kernell
.visible .entry _Z16gpu_sleep_kernell(
	.param .u64 _Z16gpu_sleep_kernell_param_0
)
{
	.reg .pred 	%p<2>;
	.reg .b64 	%rd<6>;

	ld.param.u64 	%rd2, [_Z16gpu_sleep_kernell_param_0];
	// begin inline asm
	mov.u64 	%rd3, %clock64;
	// end inline asm
$L__BB1_1:
	// begin inline asm
	mov.u64 	%rd4, %clock64;
	// end inline asm
	sub.s64 	%rd5, %rd4, %rd3;
	setp.lt.s64 	%p1, %rd5, %rd2;
	@%p1 bra 	$L__BB1_1;
	ret;

}
	// .globl	_Z12fill_patternPffm
.visible .entry _Z12fill_patternPffm(
	.param .u64 .ptr .align 1 _Z12fill_patternPffm_param_0,
	.param .f32 _Z12fill_patternPffm_param_1,
	.param .u64 _Z12fill_patternPffm_param_2
)
{
	.reg .pred 	%p<3>;
	.reg .b32 	%r<7>;
	.reg .b32 	%f<2>;
	.reg .b64 	%rd<11>;

	ld.param.u64 	%rd6, [_Z12fill_patternPffm_param_0];
	ld.param.f32 	%f1, [_Z12fill_patternPffm_param_1];
	ld.param.u64 	%rd7, [_Z12fill_patternPffm_param_2];
	mov.u32 	%r2, %ctaid.x;
	mov.u32 	%r1, %ntid.x;
	mov.u32 	%r3, %tid.x;
	mad.lo.s32 	%r4, %r2, %r1, %r3;
	cvt.u64.u32 	%rd10, %r4;
	setp.le.u64 	%p1, %rd7, %rd10;
	@%p1 bra 	$L__BB2_3;
	mov.u32 	%r5, %nctaid.x;
	mul.lo.s32 	%r6, %r5, %r1;
	cvt.u64.u32 	%rd2, %r6;
	cvta.to.global.u64 	%rd3, %rd6;
$L__BB2_2:
	shl.b64 	%rd8, %rd10, 2;
	add.s64 	%rd9, %rd3, %rd8;
	st.global.f32 	[%rd9], %f1;
	add.s64 	%rd10, %rd10, %rd2;
	setp.lt.u64 	%p2, %rd10, %rd7;
	@%p2 bra 	$L__BB2_2;
$L__BB2_3:
	ret;

}


// ===== COMPILED SASS (sm_100) =====

	.target	sm_100

	.elftype	@"ET_EXEC"


//--------------------- .note.nv.tkinfo           --------------------------
	.section	.note.nv.tkinfo,"",@"SHT_NOTE"
	.sectionflags	@"SHF_NOTE_NV_TKINFO"
	.tkinfo
        /*0018*/ 	.word	0x00000002
        /*0030*/ 	.string	""
        /*0030*/ 	.string	"ptxas"
        /*0030*/ 	.string	"Cuda compilation tools, release 13.0, V13.0.88"
        /*0030*/ 	.string	"Build cuda_13.0.r13.0/compiler.36424714_0"
        /*0030*/ 	.string	"-arch sm_100 -m 64 "



//--------------------- .note.nv.cuinfo           --------------------------
	.section	.note.nv.cuinfo,"",@"SHT_NOTE"
	.sectionflags	@"SHF_NOTE_NV_CUINFO"
        /*0018*/ 	.short	0x0002
        /*001a*/ 	.short	0x0064
        /*001c*/ 	.short	0x0082
	.zero		2


//--------------------- .nv.info                  --------------------------
	.section	.nv.info,"",@"SHT_CUDA_INFO"
	.align	4


	//----- nvinfo : EIATTR_REGCOUNT
	.align		4
        /*0000*/ 	.byte	0x04, 0x2f
        /*0002*/ 	.short	(.L_1 - .L_0)
	.align		4
.L_0:
        /*0004*/ 	.word	index@(_Z10reduce_addPfS_i)
        /*0008*/ 	.word	0x0000000a


	//----- nvinfo : EIATTR_FRAME_SIZE
	.align		4
.L_1:
        /*000c*/ 	.byte	0x04, 0x11
        /*000e*/ 	.short	(.L_3 - .L_2)
	.align		4
.L_2:
        /*0010*/ 	.word	index@(_Z10reduce_addPfS_i)
        /*0014*/ 	.word	0x00000000


	//----- nvinfo : EIATTR_REGCOUNT
	.align		4
.L_3:
        /*0018*/ 	.byte	0x04, 0x2f
        /*001a*/ 	.short	(.L_5 - .L_4)
	.align		4
.L_4:
        /*001c*/ 	.word	index@(_Z16gpu_sleep_kernell)
        /*0020*/ 	.word	0x00000008


	//----- nvinfo : EIATTR_FRAME_SIZE
	.align		4
.L_5:
        /*0024*/ 	.byte	0x04, 0x11
        /*0026*/ 	.short	(.L_7 - .L_6)
	.align		4
.L_6:
        /*0028*/ 	.word	index@(_Z16gpu_sleep_kernell)
        /*002c*/ 	.word	0x00000000


	//----- nvinfo : EIATTR_REGCOUNT
	.align		4
.L_7:
        /*0030*/ 	.byte	0x04, 0x2f
        /*0032*/ 	.short	(.L_9 - .L_8)
	.align		4
.L_8:
        /*0034*/ 	.word	index@(_Z12fill_patternPffm)
        /*0038*/ 	.word	0x0000000a


	//----- nvinfo : EIATTR_FRAME_SIZE
	.align		4
.L_9:
        /*003c*/ 	.byte	0x04, 0x11
        /*003e*/ 	.short	(.L_11 - .L_10)
	.align		4
.L_10:
        /*0040*/ 	.word	index@(_Z12fill_patternPffm)
        /*0044*/ 	.word	0x00000000


	//----- nvinfo : EIATTR_MIN_STACK_SIZE
	.align		4
.L_11:
        /*0048*/ 	.byte	0x04, 0x12
        /*004a*/ 	.short	(.L_13 - .L_12)
	.align		4
.L_12:
        /*004c*/ 	.word	index@(_Z12fill_patternPffm)
        /*0050*/ 	.word	0x00000000


	//----- nvinfo : EIATTR_MIN_STACK_SIZE
	.align		4
.L_13:
        /*0054*/ 	.byte	0x04, 0x12
        /*0056*/ 	.short	(.L_15 - .L_14)
	.align		4
.L_14:
        /*0058*/ 	.word	index@(_Z16gpu_sleep_kernell)
        /*005c*/ 	.word	0x00000000


	//----- nvinfo : EIATTR_MIN_STACK_SIZE
	.align		4
.L_15:
        /*0060*/ 	.byte	0x04, 0x12
        /*0062*/ 	.short	(.L_17 - .L_16)
	.align		4
.L_16:
        /*0064*/ 	.word	index@(_Z10reduce_addPfS_i)
        /*0068*/ 	.word	0x00000000
.L_17:


//--------------------- .nv.compat                --------------------------
	.section	.nv.compat,"",@"SHT_CUDA_COMPAT_INFO"
	.align	4
        /*0000*/ 	.byte	0x02, 0x09, 0x00, 0x00, 0x02, 0x02, 0x01, 0x00, 0x02, 0x05, 0x05, 0x00, 0x03, 0x07, 0x01, 0x01
        /*0010*/ 	.byte	0x02, 0x03, 0x00, 0x00, 0x02, 0x06, 0x01, 0x00, 0x04, 0x0b, 0x08, 0x00, 0x09, 0x00, 0x00, 0x00
        /*0020*/ 	.byte	0x00, 0x00, 0x00, 0x00


//--------------------- .nv.info._Z12fill_patternPffm --------------------------
	.section	.nv.info._Z12fill_patternPffm,"",@"SHT_CUDA_INFO"
	.sectionflags	@""
	.align	4


	//----- nvinfo : EIATTR_CUDA_API_VERSION
	.align		4
        /*0000*/ 	.byte	0x04, 0x37
        /*0002*/ 	.short	(.L_19 - .L_18)
.L_18:
        /*0004*/ 	.word	0x00000082


	//----- nvinfo : EIATTR_KPARAM_INFO
	.align		4
.L_19:
        /*0008*/ 	.byte	0x04, 0x17
        /*000a*/ 	.short	(.L_21 - .L_20)
.L_20:
        /*000c*/ 	.word	0x00000000
        /*0010*/ 	.short	0x0002
        /*0012*/ 	.short	0x0010
        /*0014*/ 	.byte	0x00, 0xf0, 0x21, 0x00


	//----- nvinfo : EIATTR_KPARAM_INFO
	.align		4
.L_21:
        /*0018*/ 	.byte	0x04, 0x17
        /*001a*/ 	.short	(.L_23 - .L_22)
.L_22:
        /*001c*/ 	.word	0x00000000
        /*0020*/ 	.short	0x0001
        /*0022*/ 	.short	0x0008
        /*0024*/ 	.byte	0x00, 0xf0, 0x11, 0x00


	//----- nvinfo : EIATTR_KPARAM_INFO
	.align		4
.L_23:
        /*0028*/ 	.byte	0x04, 0x17
        /*002a*/ 	.short	(.L_25 - .L_24)
.L_24:
        /*002c*/ 	.word	0x00000000
        /*0030*/ 	.short	0x0000
        /*0032*/ 	.short	0x0000
        /*0034*/ 	.byte	0x00, 0xf5, 0x21, 0x00


	//----- nvinfo : EIATTR_SPARSE_MMA_MASK
	.align		4
.L_25:
        /*0038*/ 	.byte	0x03, 0x50
        /*003a*/ 	.short	0x0000


	//----- nvinfo : EIATTR_MAXREG_COUNT
	.align		4
        /*003c*/ 	.byte	0x03, 0x1b
        /*003e*/ 	.short	0x00ff


	//----- nvinfo : EIATTR_MERCURY_ISA_VERSION
	.align		4
        /*0040*/ 	.byte	0x03, 0x5f
        /*0042*/ 	.short	0x0101


	//----- nvinfo : EIATTR_VRC_CTA_INIT_COUNT
	.align		4
        /*0044*/ 	.byte	0x02, 0x4a
	.zero		1
	.zero		1


	//----- nvinfo : EIATTR_EXIT_INSTR_OFFSETS
	.align		4
        /*0048*/ 	.byte	0x04, 0x1c
        /*004a*/ 	.short	(.L_27 - .L_26)


	//   ....[0]....
.L_26:
        /*004c*/ 	.word	0x00000080


	//   ....[1]....
        /*0050*/ 	.word	0x00000180


	//----- nvinfo : EIATTR_CRS_STACK_SIZE
	.align		4
.L_27:
        /*0054*/ 	.byte	0x04, 0x1e
        /*0056*/ 	.short	(.L_29 - .L_28)
.L_28:
        /*0058*/ 	.word	0x00000000


	//----- nvinfo : EIATTR_CBANK_PARAM_SIZE
	.align		4
.L_29:
        /*005c*/ 	.byte	0x03, 0x19
        /*005e*/ 	.short	0x0018


	//----- nvinfo : EIATTR_PARAM_CBANK
	.align		4
        /*0060*/ 	.byte	0x04, 0x0a
        /*0062*/ 	.short	(.L_31 - .L_30)
	.align		4
.L_30:
        /*0064*/ 	.word	index@(.nv.constant0._Z12fill_patternPffm)
        /*0068*/ 	.short	0x0380
        /*006a*/ 	.short	0x0018


	//----- nvinfo : EIATTR_SW_WAR
	.align		4
.L_31:
        /*006c*/ 	.byte	0x04, 0x36
        /*006e*/ 	.short	(.L_33 - .L_32)
.L_32:
        /*0070*/ 	.word	0x00000008
.L_33:


//--------------------- .nv.info._Z16gpu_sleep_kernell --------------------------
	.section	.nv.info._Z16gpu_sleep_kernell,"",@"SHT_CUDA_INFO"
	.sectionflags	@""
	.align	4


	//----- nvinfo : EIATTR_CUDA_API_VERSION
	.align		4
        /*0000*/ 	.byte	0x04, 0x37
        /*0002*/ 	.short	(.L_35 - .L_34)
.L_34:
        /*0004*/ 	.word	0x00000082


	//----- nvinfo : EIATTR_KPARAM_INFO
	.align		4
.L_35:
        /*0008*/ 	.byte	0x04, 0x17
        /*000a*/ 	.short	(.L_37 - .L_36)
.L_36:
        /*000c*/ 	.word	0x00000000
        /*0010*/ 	.short	0x0000
        /*0012*/ 	.short	0x0000
        /*0014*/ 	.byte	0x00, 0xf0, 0x21, 0x00


	//----- nvinfo : EIATTR_SPARSE_MMA_MASK
	.align		4
.L_37:
        /*0018*/ 	.byte	0x03, 0x50
        /*001a*/ 	.short	0x0000


	//----- nvinfo : EIATTR_MAXREG_COUNT
	.align		4
        /*001c*/ 	.byte	0x03, 0x1b
        /*001e*/ 	.short	0x00ff


	//----- nvinfo : EIATTR_MERCURY_ISA_VERSION
	.align		4
        /*0020*/ 	.byte	0x03, 0x5f
        /*0022*/ 	.short	0x0101


	//----- nvinfo : EIATTR_VRC_CTA_INIT_COUNT
	.align		4
        /*0024*/ 	.byte	0x02, 0x4a
	.zero		1
	.zero		1


	//----- nvinfo : EIATTR_EXIT_INSTR_OFFSETS
	.align		4
        /*0028*/ 	.byte	0x04, 0x1c
        /*002a*/ 	.short	(.L_39 - .L_38)


	//   ....[0]....
.L_38:
        /*002c*/ 	.word	0x000000a0


	//----- nvinfo : EIATTR_CBANK_PARAM_SIZE
	.align		4
.L_39:
        /*0030*/ 	.byte	0x03, 0x19
        /*0032*/ 	.short	0x0008


	//----- nvinfo : EIATTR_PARAM_CBANK
	.align		4
        /*0034*/ 	.byte	0x04, 0x0a
        /*0036*/ 	.short	(.L_41 - .L_40)
	.align		4
.L_40:
        /*0038*/ 	.word	index@(.nv.constant0._Z16gpu_sleep_kernell)
        /*003c*/ 	.short	0x0380
        /*003e*/ 	.short	0x0008


	//----- nvinfo : EIATTR_SW_WAR
	.align		4
.L_41:
        /*0040*/ 	.byte	0x04, 0x36
        /*0042*/ 	.short	(.L_43 - .L_42)
.L_42:
        /*0044*/ 	.word	0x00000008
.L_43:


//--------------------- .nv.info._Z10reduce_addPfS_i --------------------------
	.section	.nv.info._Z10reduce_addPfS_i,"",@"SHT_CUDA_INFO"
	.sectionflags	@""
	.align	4


	//----- nvinfo : EIATTR_CUDA_API_VERSION
	.align		4
        /*0000*/ 	.byte	0x04, 0x37
        /*0002*/ 	.short	(.L_45 - .L_44)
.L_44:
        /*0004*/ 	.word	0x00000082


	//----- nvinfo : EIATTR_KPARAM_INFO
	.align		4
.L_45:
        /*0008*/ 	.byte	0x04, 0x17
        /*000a*/ 	.short	(.L_47 - .L_46)
.L_46:
        /*000c*/ 	.word	0x00000000
        /*0010*/ 	.short	0x0002
        /*0012*/ 	.short	0x0010
        /*0014*/ 	.byte	0x00, 0xf0, 0x11, 0x00


	//----- nvinfo : EIATTR_KPARAM_INFO
	.align		4
.L_47:
        /*0018*/ 	.byte	0x04, 0x17
        /*001a*/ 	.short	(.L_49 - .L_48)
.L_48:
        /*001c*/ 	.word	0x00000000
        /*0020*/ 	.short	0x0001
        /*0022*/ 	.short	0x0008
        /*0024*/ 	.byte	0x00, 0xf5, 0x21, 0x00


	//----- nvinfo : EIATTR_KPARAM_INFO
	.align		4
.L_49:
        /*0028*/ 	.byte	0x04, 0x17
        /*002a*/ 	.short	(.L_51 - .L_50)
.L_50:
        /*002c*/ 	.word	0x00000000
        /*0030*/ 	.short	0x0000
        /*0032*/ 	.short	0x0000
        /*0034*/ 	.byte	0x00, 0xf5, 0x21, 0x00


	//----- nvinfo : EIATTR_SPARSE_MMA_MASK
	.align		4
.L_51:
        /*0038*/ 	.byte	0x03, 0x50
        /*003a*/ 	.short	0x0000


	//----- nvinfo : EIATTR_MAXREG_COUNT
	.align		4
        /*003c*/ 	.byte	0x03, 0x1b
        /*003e*/ 	.short	0x00ff


	//----- nvinfo : EIATTR_MERCURY_ISA_VERSION
	.align		4
        /*0040*/ 	.byte	0x03, 0x5f
        /*0042*/ 	.short	0x0101


	//----- nvinfo : EIATTR_VRC_CTA_INIT_COUNT
	.align		4
        /*0044*/ 	.byte	0x02, 0x4a
	.zero		1
	.zero		1


	//----- nvinfo : EIATTR_EXIT_INSTR_OFFSETS
	.align		4
        /*0048*/ 	.byte	0x04, 0x1c
        /*004a*/ 	.short	(.L_53 - .L_52)


	//   ....[0]....
.L_52:
        /*004c*/ 	.word	0x00000070


	//   ....[1]....
        /*0050*/ 	.word	0x00000110


	//----- nvinfo : EIATTR_CBANK_PARAM_SIZE
	.align		4
.L_53:
        /*0054*/ 	.byte	0x03, 0x19
        /*0056*/ 	.short	0x0014


	//----- nvinfo : EIATTR_PARAM_CBANK
	.align		4
        /*0058*/ 	.byte	0x04, 0x0a
        /*005a*/ 	.short	(.L_55 - .L_54)
	.align		4
.L_54:
        /*005c*/ 	.word	index@(.nv.constant0._Z10reduce_addPfS_i)
        /*0060*/ 	.short	0x0380
        /*0062*/ 	.short	0x0014


	//----- nvinfo : EIATTR_SW_WAR
	.align		4
.L_55:
        /*0064*/ 	.byte	0x04, 0x36
        /*0066*/ 	.short	(.L_57 - .L_56)
.L_56:
        /*0068*/ 	.word	0x00000008
.L_57:


//--------------------- .nv.callgraph             --------------------------
	.section	.nv.callgraph,"",@"SHT_CUDA_CALLGRAPH"
	.align	4
	.sectionentsize	8
	.align		4
        /*0000*/ 	.word	0x00000000
	.align		4
        /*0004*/ 	.word	0xffffffff
	.align		4
        /*0008*/ 	.word	0x00000000
	.align		4
        /*000c*/ 	.word	0xfffffffe
	.align		4
        /*0010*/ 	.word	0x00000000
	.align		4
        /*0014*/ 	.word	0xfffffffd
	.align		4
        /*0018*/ 	.word	0x00000000
	.align		4
        /*001c*/ 	.word	0xfffffffc


//--------------------- .text._Z12fill_patternPffm --------------------------
	.section	.text._Z12fill_patternPffm,"ax",@progbits
	.align	128
        .global         _Z12fill_patternPffm
        .type           _Z12fill_patternPffm,@function
        .size           _Z12fill_patternPffm,(.L_x_5 - _Z12fill_patternPffm)
        .other          _Z12fill_patternPffm,@"STO_CUDA_ENTRY STV_DEFAULT"
_Z12fill_patternPffm:
.text._Z12fill_patternPffm:
[----:B------:R-:W-:Y:S01]  /*0000*/  LDC R1, c[0x0][0x37c] ;  /* 0x0000df00ff017b82 */ /* 0x000fe20000000800 */
[----:B------:R-:W0:Y:S07]  /*0010*/  S2R R3, SR_TID.X ;  /* 0x0000000000037919 */ /* 0x000e2e0000002100 */
[----:B------:R-:W0:Y:S01]  /*0020*/  S2UR UR4, SR_CTAID.X ;  /* 0x00000000000479c3 */ /* 0x000e220000002500 */
[----:B------:R-:W1:Y:S07]  /*0030*/  LDCU.64 UR8, c[0x0][0x390] ;  /* 0x00007200ff0877ac */ /* 0x000e6e0008000a00 */
[----:B------:R-:W0:Y:S02]  /*0040*/  LDC R2, c[0x0][0x360] ;  /* 0x0000d800ff027b82 */ /* 0x000e240000000800 */
[----:B0-----:R-:W-:-:S05]  /*0050*/  IMAD R0, R2, UR4, R3 ;  /* 0x0000000402007c24 */ /* 0x001fca000f8e0203 */
[----:B-1----:R-:W-:-:S04]  /*0060*/  ISETP.GE.U32.AND P0, PT, R0, UR8, PT ;  /* 0x0000000800007c0c */ /* 0x002fc8000bf06070 */
[----:B------:R-:W-:-:S13]  /*0070*/  ISETP.GE.U32.AND.EX P0, PT, RZ, UR9, PT, P0 ;  /* 0x00000009ff007c0c */ /* 0x000fda000bf06100 */
[----:B------:R-:W-:Y:S05]  /*0080*/  @P0 EXIT ;  /* 0x000000000000094d */ /* 0x000fea0003800000 */
[----:B------:R-:W0:Y:S01]  /*0090*/  LDC R7, c[0x0][0x388] ;  /* 0x0000e200ff077b82 */ /* 0x000e220000000800 */
[----:B------:R-:W1:Y:S01]  /*00a0*/  LDCU UR4, c[0x0][0x370] ;  /* 0x00006e00ff0477ac */ /* 0x000e620008000800 */
[----:B------:R-:W-:Y:S02]  /*00b0*/  IMAD.MOV.U32 R5, RZ, RZ, R0 ;  /* 0x000000ffff057224 */ /* 0x000fe400078e0000 */
[----:B------:R-:W-:Y:S01]  /*00c0*/  IMAD.MOV.U32 R4, RZ, RZ, RZ ;  /* 0x000000ffff047224 */ /* 0x000fe200078e00ff */
[----:B------:R-:W2:Y:S01]  /*00d0*/  LDCU.64 UR6, c[0x0][0x358] ;  /* 0x00006b00ff0677ac */ /* 0x000ea20008000a00 */
[----:B------:R-:W3:Y:S01]  /*00e0*/  LDCU.64 UR10, c[0x0][0x380] ;  /* 0x00007000ff0a77ac */ /* 0x000ee20008000a00 */
[----:B-1----:R-:W-:-:S07]  /*00f0*/  IMAD R0, R2, UR4, RZ ;  /* 0x0000000402007c24 */ /* 0x002fce000f8e02ff */
.L_x_0:
[----:B---3--:R-:W-:-:S04]  /*0100*/  LEA R2, P0, R5, UR10, 0x2 ;  /* 0x0000000a05027c11 */ /* 0x008fc8000f8010ff */
[----:B------:R-:W-:Y:S02]  /*0110*/  LEA.HI.X R3, R5, UR11, R4, 0x2, P0 ;  /* 0x0000000b05037c11 */ /* 0x000fe400080f1404 */
[----:B------:R-:W-:-:S03]  /*0120*/  IADD3 R5, P0, PT, R0, R5, RZ ;  /* 0x0000000500057210 */ /* 0x000fc60007f1e0ff */
[----:B0-2---:R1:W-:Y:S02]  /*0130*/  STG.E desc[UR6][R2.64], R7 ;  /* 0x0000000702007986 */ /* 0x0053e4000c101906 */
[----:B------:R-:W-:Y:S01]  /*0140*/  IMAD.X R4, RZ, RZ, R4, P0 ;  /* 0x000000ffff047224 */ /* 0x000fe200000e0604 */
[----:B------:R-:W-:-:S04]  /*0150*/  ISETP.GE.U32.AND P0, PT, R5, UR8, PT ;  /* 0x0000000805007c0c */ /* 0x000fc8000bf06070 */
[----:B------:R-:W-:-:S13]  /*0160*/  ISETP.GE.U32.AND.EX P0, PT, R4, UR9, PT, P0 ;  /* 0x0000000904007c0c */ /* 0x000fda000bf06100 */
[----:B-1----:R-:W-:Y:S05]  /*0170*/  @!P0 BRA `(.L_x_0) ;  /* 0xfffffffc00e08947 */ /* 0x002fea000383ffff */
[----:B------:R-:W-:Y:S05]  /*0180*/  EXIT ;  /* 0x000000000000794d */ /* 0x000fea0003800000 */
.L_x_1:
[----:B------:R-:W-:-:S00]  /*0190*/  BRA `(.L_x_1) ;  /* 0xfffffffc00fc7947 */ /* 0x000fc0000383ffff */
[----:B------:R-:W-:-:S00]  /*01a0*/  NOP ;  /* 0x0000000000007918 */ /* 0x000fc00000000000 */
        /* <DEDUP_REMOVED lines=13> */
.L_x_5:


//--------------------- .text._Z16gpu_sleep_kernell --------------------------
	.section	.text._Z16gpu_sleep_kernell,"ax",@progbits
	.align	128
        .global         _Z16gpu_sleep_kernell
        .type           _Z16gpu_sleep_kernell,@function
        .size           _Z16gpu_sleep_kernell,(.L_x_6 - _Z16gpu_sleep_kernell)
        .other          _Z16gpu_sleep_kernell,@"STO_CUDA_ENTRY STV_DEFAULT"
_Z16gpu_sleep_kernell:
.text._Z16gpu_sleep_kernell:
[----:B------:R-:W-:Y:S01]  /*0000*/  LDC R1, c[0x0][0x37c] ;  /* 0x0000df00ff017b82 */ /* 0x000fe20000000800 */
[----:B------:R-:W-:Y:S01]  /*0010*/  CS2R R2, SR_CLOCKLO ;  /* 0x0000000000027805 */ /* 0x000fe20000015000 */
[----:B------:R-:W0:Y:S01]  /*0020*/  LDCU.64 UR4, c[0x0][0x380] ;  /* 0x00007000ff0477ac */ /* 0x000e220008000a00 */
[----:B------:R-:W-:-:S05]  /*0030*/  NOP ;  /* 0x0000000000007918 */ /* 0x000fca0000000000 */
.L_x_2:
[----:B------:R-:W-:-:S06]  /*0040*/  CS2R R4, SR_CLOCKLO ;  /* 0x0000000000047805 */ /* 0x000fcc0000015000 */
[----:B------:R-:W-:-:S05]  /*0050*/  IADD3 R0, P0, PT, -R2, R4, RZ ;  /* 0x0000000402007210 */ /* 0x000fca0007f1e1ff */
[----:B------:R-:W-:Y:S01]  /*0060*/  IMAD.X R4, R5, 0x1, ~R3, P0 ;  /* 0x0000000105047824 */ /* 0x000fe200000e0e03 */
[----:B0-----:R-:W-:-:S04]  /*0070*/  ISETP.GE.U32.AND P0, PT, R0, UR4, PT ;  /* 0x0000000400007c0c */ /* 0x001fc8000bf06070 */
[----:B------:R-:W-:-:S13]  /*0080*/  ISETP.GE.AND.EX P0, PT, R4, UR5, PT, P0 ;  /* 0x0000000504007c0c */ /* 0x000fda000bf06300 */
[----:B------:R-:W-:Y:S05]  /*0090*/  @!P0 BRA `(.L_x_2) ;  /* 0xfffffffc00e88947 */ /* 0x000fea000383ffff */
[----:B------:R-:W-:Y:S05]  /*00a0*/  EXIT ;  /* 0x000000000000794d */ /* 0x000fea0003800000 */
.L_x_3:
        /* <DEDUP_REMOVED lines=13> */
.L_x_6:


//--------------------- .text._Z10reduce_addPfS_i --------------------------
	.section	.text._Z10reduce_addPfS_i,"ax",@progbits
	.align	128
        .global         _Z10reduce_addPfS_i
        .type           _Z10reduce_addPfS_i,@function
        .size           _Z10reduce_addPfS_i,(.L_x_7 - _Z10reduce_addPfS_i)
        .other          _Z10reduce_addPfS_i,@"STO_CUDA_ENTRY STV_DEFAULT"
_Z10reduce_addPfS_i:
.text._Z10reduce_addPfS_i:
[----:B------:R-:W-:Y:S01]  /*0000*/  LDC R1, c[0x0][0x37c] ;  /* 0x0000df00ff017b82 */ /* 0x000fe20000000800 */
[----:B------:R-:W0:Y:S07]  /*0010*/  S2R R0, SR_TID.X ;  /* 0x0000000000007919 */ /* 0x000e2e0000002100 */
[----:B------:R-:W0:Y:S01]  /*0020*/  S2UR UR4, SR_CTAID.X ;  /* 0x00000000000479c3 */ /* 0x000e220000002500 */
[----:B------:R-:W1:Y:S07]  /*0030*/  LDCU UR5, c[0x0][0x390] ;  /* 0x00007200ff0577ac */ /* 0x000e6e0008000800 */
[----:B------:R-:W0:Y:S02]  /*0040*/  LDC R7, c[0x0][0x360] ;  /* 0x0000d800ff077b82 */ /* 0x000e240000000800 */
[----:B0-----:R-:W-:-:S05]  /*0050*/  IMAD R7, R7, UR4, R0 ;  /* 0x0000000407077c24 */ /* 0x001fca000f8e0200 */
[----:B-1----:R-:W-:-:S13]  /*0060*/  ISETP.GE.AND P0, PT, R7, UR5, PT ;  /* 0x0000000507007c0c */ /* 0x002fda000bf06270 */
[----:B------:R-:W-:Y:S05]  /*0070*/  @P0 EXIT ;  /* 0x000000000000094d */ /* 0x000fea0003800000 */
[----:B------:R-:W0:Y:S01]  /*0080*/  LDC.64 R2, c[0x0][0x388] ;  /* 0x0000e200ff027b82 */ /* 0x000e220000000a00 */
[----:B------:R-:W1:Y:S07]  /*0090*/  LDCU.64 UR4, c[0x0][0x358] ;  /* 0x00006b00ff0477ac */ /* 0x000e6e0008000a00 */
[----:B------:R-:W2:Y:S01]  /*00a0*/  LDC.64 R4, c[0x0][0x380] ;  /* 0x0000e000ff047b82 */ /* 0x000ea20000000a00 */
[----:B0-----:R-:W-:-:S06]  /*00b0*/  IMAD.WIDE R2, R7, 0x4, R2 ;  /* 0x0000000407027825 */ /* 0x001fcc00078e0202 */
[----:B-1----:R-:W3:Y:S01]  /*00c0*/  LDG.E R2, desc[UR4][R2.64] ;  /* 0x0000000402027981 */ /* 0x002ee2000c1e1900 */
[----:B--2---:R-:W-:-:S05]  /*00d0*/  IMAD.WIDE R4, R7, 0x4, R4 ;  /* 0x0000000407047825 */ /* 0x004fca00078e0204 */
[----:B------:R-:W3:Y:S02]  /*00e0*/  LDG.E R7, desc[UR4][R4.64] ;  /* 0x0000000404077981 */ /* 0x000ee4000c1e1900 */
[----:B---3--:R-:W-:-:S05]  /*00f0*/  FADD R7, R2, R7 ;  /* 0x0000000702077221 */ /* 0x008fca0000000000 */
[----:B------:R-:W-:Y:S01]  /*0100*/  STG.E desc[UR4][R4.64], R7 ;  /* 0x0000000704007986 */ /* 0x000fe2000c101904 */
[----:B------:R-:W-:Y:S05]  /*0110*/  EXIT ;  /* 0x000000000000794d */ /* 0x000fea0003800000 */
.L_x_4:
        /* <DEDUP_REMOVED lines=14> */
.L_x_7:


//--------------------- .nv.shared.reserved.0     --------------------------
	.section	.nv.shared.reserved.0,"aw",@nobits
	.weak		__nv_reservedSMEM_offset_0_alias
	.size		__nv_reservedSMEM_offset_0_alias, 0, 64
	.other		__nv_reservedSMEM_offset_0_alias,@"STO_CUDA_RESERVED_SHARED STV_DEFAULT"
__nv_reservedSMEM_offset_0_alias:
	.zero		0
	.zero		64


//--------------------- .nv.constant0._Z12fill_patternPffm --------------------------
	.section	.nv.constant0._Z12fill_patternPffm,"a",@progbits
	.sectionflags	@""
	.align	4
.nv.constant0._Z12fill_patternPffm:
	.zero		920


//--------------------- .nv.constant0._Z16gpu_sleep_kernell --------------------------
	.section	.nv.constant0._Z16gpu_sleep_kernell,"a",@progbits
	.sectionflags	@""
	.align	4
.nv.constant0._Z16gpu_sleep_kernell:
	.zero		904


//--------------------- .nv.constant0._Z10reduce_addPfS_i --------------------------
	.section	.nv.constant0._Z10reduce_addPfS_i,"a",@progbits
	.sectionflags	@""
	.align	4
.nv.constant0._Z10reduce_addPfS_i:
	.zero		916


//--------------------- SYMBOLS --------------------------

	.type		.nv.reservedSmem.offset0,@object
	.size		.nv.reservedSmem.offset0,0x4
